	.headerflags	@"EF_CUDA_TEXMODE_UNIFIED EF_CUDA_64BIT_ADDRESS EF_CUDA_ACCELERATORS EF_CUDA_SM90 EF_CUDA_VIRTUAL_SM(EF_CUDA_SM90)"
	.elftype	@"ET_EXEC"


//--------------------- .nv.info                  --------------------------
	.section	.nv.info,"",@"SHT_CUDA_INFO"
	.align	4


	//----- nvinfo : EIATTR_REGCOUNT
	.align		4
        /*0000*/ 	.byte	0x04, 0x2f
        /*0002*/ 	.short	(.L_3 - .L_2)
	.align		4
.L_2:
        /*0004*/ 	.word	index@(triton_poi_fused__native_batch_norm_legit_no_training_relu_23)
        /*0008*/ 	.word	0x00000020


	//----- nvinfo : EIATTR_MIN_STACK_SIZE
	.align		4
.L_3:
        /*000c*/ 	.byte	0x04, 0x12
        /*000e*/ 	.short	(.L_5 - .L_4)
	.align		4
.L_4:
        /*0010*/ 	.word	index@(triton_poi_fused__native_batch_norm_legit_no_training_relu_23)
        /*0014*/ 	.word	0x00000000


	//----- nvinfo : EIATTR_FRAME_SIZE
	.align		4
.L_5:
        /*0018*/ 	.byte	0x04, 0x11
        /*001a*/ 	.short	(.L_7 - .L_6)
	.align		4
.L_6:
        /*001c*/ 	.word	index@(triton_poi_fused__native_batch_norm_legit_no_training_relu_23)
        /*0020*/ 	.word	0x00000000


	//----- nvinfo : EIATTR_MIN_STACK_SIZE
	.align		4
.L_7:
        /*0024*/ 	.byte	0x04, 0x12
        /*0026*/ 	.short	(.L_9 - .L_8)
	.align		4
.L_8:
        /*0028*/ 	.word	index@(triton_poi_fused__native_batch_norm_legit_no_training_relu_23)
        /*002c*/ 	.word	0x00000000
.L_9:


//--------------------- .nv.info.triton_poi_fused__native_batch_norm_legit_no_training_relu_23 --------------------------
	.section	.nv.info.triton_poi_fused__native_batch_norm_legit_no_training_relu_23,"",@"SHT_CUDA_INFO"
	.sectionflags	@""
	.align	4


	//----- nvinfo : EIATTR_CUDA_API_VERSION
	.align		4
        /*0000*/ 	.byte	0x04, 0x37
        /*0002*/ 	.short	(.L_11 - .L_10)
.L_10:
        /*0004*/ 	.word	0x0000007c


	//----- nvinfo : EIATTR_KPARAM_INFO
	.align		4
.L_11:
        /*0008*/ 	.byte	0x04, 0x17
        /*000a*/ 	.short	(.L_13 - .L_12)
.L_12:
        /*000c*/ 	.word	0x00000000
        /*0010*/ 	.short	0x0006
        /*0012*/ 	.short	0x0030
        /*0014*/ 	.byte	0x00, 0xf0, 0x11, 0x00


	//----- nvinfo : EIATTR_KPARAM_INFO
	.align		4
.L_13:
        /*0018*/ 	.byte	0x04, 0x17
        /*001a*/ 	.short	(.L_15 - .L_14)
.L_14:
        /*001c*/ 	.word	0x00000000
        /*0020*/ 	.short	0x0005
        /*0022*/ 	.short	0x0028
        /*0024*/ 	.byte	0x00, 0xf4, 0x21, 0x00


	//----- nvinfo : EIATTR_KPARAM_INFO
	.align		4
.L_15:
        /*0028*/ 	.byte	0x04, 0x17
        /*002a*/ 	.short	(.L_17 - .L_16)
.L_16:
        /*002c*/ 	.word	0x00000000
        /*0030*/ 	.short	0x0004
        /*0032*/ 	.short	0x0020
        /*0034*/ 	.byte	0x00, 0xf4, 0x21, 0x00


	//----- nvinfo : EIATTR_KPARAM_INFO
	.align		4
.L_17:
        /*0038*/ 	.byte	0x04, 0x17
        /*003a*/ 	.short	(.L_19 - .L_18)
.L_18:
        /*003c*/ 	.word	0x00000000
        /*0040*/ 	.short	0x0003
        /*0042*/ 	.short	0x0018
        /*0044*/ 	.byte	0x00, 0xf4, 0x21, 0x00


	//----- nvinfo : EIATTR_KPARAM_INFO
	.align		4
.L_19:
        /*0048*/ 	.byte	0x04, 0x17
        /*004a*/ 	.short	(.L_21 - .L_20)
.L_20:
        /*004c*/ 	.word	0x00000000
        /*0050*/ 	.short	0x0002
        /*0052*/ 	.short	0x0010
        /*0054*/ 	.byte	0x00, 0xf4, 0x21, 0x00


	//----- nvinfo : EIATTR_KPARAM_INFO
	.align		4
.L_21:
        /*0058*/ 	.byte	0x04, 0x17
        /*005a*/ 	.short	(.L_23 - .L_22)
.L_22:
        /*005c*/ 	.word	0x00000000
        /*0060*/ 	.short	0x0001
        /*0062*/ 	.short	0x0008
        /*0064*/ 	.byte	0x00, 0xf4, 0x21, 0x00


	//----- nvinfo : EIATTR_KPARAM_INFO
	.align		4
.L_23:
        /*0068*/ 	.byte	0x04, 0x17
        /*006a*/ 	.short	(.L_25 - .L_24)
.L_24:
        /*006c*/ 	.word	0x00000000
        /*0070*/ 	.short	0x0000
        /*0072*/ 	.short	0x0000
        /*0074*/ 	.byte	0x00, 0xf4, 0x21, 0x00


	//----- nvinfo : EIATTR_SPARSE_MMA_MASK
	.align		4
.L_25:
        /*0078*/ 	.byte	0x03, 0x50
        /*007a*/ 	.short	0x0000


	//----- nvinfo : EIATTR_MAXREG_COUNT
	.align		4
        /*007c*/ 	.byte	0x03, 0x1b
        /*007e*/ 	.short	0x00ff


	//----- nvinfo : EIATTR_EXIT_INSTR_OFFSETS
	.align		4
        /*0080*/ 	.byte	0x04, 0x1c
        /*0082*/ 	.short	(.L_27 - .L_26)


	//   ....[0]....
.L_26:
        /*0084*/ 	.word	0x00000710


	//----- nvinfo : EIATTR_REQNTID
	.align		4
.L_27:
        /*0088*/ 	.byte	0x04, 0x10
        /*008a*/ 	.short	(.L_29 - .L_28)
.L_28:
        /*008c*/ 	.word	0x00000080
        /*0090*/ 	.word	0x00000001
        /*0094*/ 	.word	0x00000001


	//----- nvinfo : EIATTR_CBANK_PARAM_SIZE
	.align		4
.L_29:
        /*0098*/ 	.byte	0x03, 0x19
        /*009a*/ 	.short	0x0034


	//----- nvinfo : EIATTR_PARAM_CBANK
	.align		4
        /*009c*/ 	.byte	0x04, 0x0a
        /*009e*/ 	.short	(.L_31 - .L_30)
	.align		4
.L_30:
        /*00a0*/ 	.word	index@(.nv.constant0.triton_poi_fused__native_batch_norm_legit_no_training_relu_23)
        /*00a4*/ 	.short	0x0210
        /*00a6*/ 	.short	0x0034


	//----- nvinfo : EIATTR_SW_WAR
	.align		4
.L_31:
        /*00a8*/ 	.byte	0x04, 0x36
        /*00aa*/ 	.short	(.L_33 - .L_32)
.L_32:
        /*00ac*/ 	.word	0x00000008
.L_33:


//--------------------- .nv.callgraph             --------------------------
	.section	.nv.callgraph,"",@"SHT_CUDA_CALLGRAPH"
	.align	4
	.sectionentsize	8
	.align		4
        /*0000*/ 	.word	0x00000000
	.align		4
        /*0004*/ 	.word	0xffffffff
	.align		4
        /*0008*/ 	.word	0x00000000
	.align		4
        /*000c*/ 	.word	0xfffffffe
	.align		4
        /*0010*/ 	.word	0x00000000
	.align		4
        /*0014*/ 	.word	0xfffffffd
	.align		4
        /*0018*/ 	.word	0x00000000
	.align		4
        /*001c*/ 	.word	0xfffffffc


//--------------------- .nv.constant4             --------------------------
	.section	.nv.constant4,"a",@progbits
	.align	8
	.align		8
.nv.constant4:
        /*0000*/ 	.dword	_$_str
	.align		8
        /*0008*/ 	.dword	_$_str_$_2


//--------------------- .text.triton_poi_fused__native_batch_norm_legit_no_training_relu_23 --------------------------
	.section	.text.triton_poi_fused__native_batch_norm_legit_no_training_relu_23,"ax",@progbits
	.align	128
        .global         triton_poi_fused__native_batch_norm_legit_no_training_relu_23
        .type           triton_poi_fused__native_batch_norm_legit_no_training_relu_23,@function
        .size           triton_poi_fused__native_batch_norm_legit_no_training_relu_23,(.L_x_1 - triton_poi_fused__native_batch_norm_legit_no_training_relu_23)
        .other          triton_poi_fused__native_batch_norm_legit_no_training_relu_23,@"STO_CUDA_ENTRY STV_DEFAULT"
triton_poi_fused__native_batch_norm_legit_no_training_relu_23:
.text.triton_poi_fused__native_batch_norm_legit_no_training_relu_23:
[----:B------:R-:W-:Y:S01]  /*0000*/  LDC R1, c[0x0][0x28] ;  /* 0x00000a00ff017b82 */ /* 0x000fe20000000800 */
[----:B------:R-:W1:Y:S07]  /*0010*/  S2R R0, SR_TID.X ;  /* 0x0000000000007919 */ /* 0x000e6e0000002100 */
[----:B------:R-:W2:Y:S01]  /*0020*/  LDC.64 R4, c[0x0][0x220] ;  /* 0x00008800ff047b82 */ /* 0x000ea20000000a00 */
[----:B------:R-:W-:Y:S01]  /*0030*/  ULDC.64 UR4, c[0x0][0x208] ;  /* 0x0000820000047ab9 */ /* 0x000fe20000000a00 */
[----:B------:R-:W3:Y:S06]  /*0040*/  S2R R7, SR_CTAID.X ;  /* 0x0000000000077919 */ /* 0x000eec0000002500 */
[----:B------:R-:W4:Y:S08]  /*0050*/  LDC.64 R12, c[0x0][0x218] ;  /* 0x00008600ff0c7b82 */ /* 0x000f300000000a00 */
[----:B------:R-:W5:Y:S08]  /*0060*/  LDC.64 R22, c[0x0][0x210] ;  /* 0x00008400ff167b82 */ /* 0x000f700000000a00 */
[----:B------:R-:W5:Y:S01]  /*0070*/  LDC.64 R20, c[0x0][0x228] ;  /* 0x00008a00ff147b82 */ /* 0x000f620000000a00 */
[----:B-1----:R-:W-:-:S07]  /*0080*/  SHF.L.U32 R0, R0, 0x2, RZ ;  /* 0x0000000200007819 */ /* 0x002fce00000006ff */
[----:B------:R-:W1:Y:S01]  /*0090*/  LDC.64 R24, c[0x0][0x230] ;  /* 0x00008c00ff187b82 */ /* 0x000e620000000a00 */
[----:B---3--:R-:W-:Y:S02]  /*00a0*/  SHF.R.S32.HI R3, RZ, 0x15, R7 ;  /* 0x00000015ff037819 */ /* 0x008fe40000011407 */
[----:B------:R-:W-:Y:S02]  /*00b0*/  LOP3.LUT R0, R0, 0x1fc, RZ, 0xc0, !PT ;  /* 0x000001fc00007812 */ /* 0x000fe400078ec0ff */
[----:B------:R-:W-:Y:S02]  /*00c0*/  SGXT R3, R3, 0x1 ;  /* 0x000000010303781a */ /* 0x000fe40000000200 */
[----:B------:R-:W-:-:S04]  /*00d0*/  LEA R0, R7, R0, 0xa ;  /* 0x0000000007007211 */ /* 0x000fc800078e50ff */
[----:B------:R-:W-:-:S04]  /*00e0*/  LEA.HI R3, R3, R0, RZ, 0x6 ;  /* 0x0000000003037211 */ /* 0x000fc800078f30ff */
[----:B------:R-:W-:-:S04]  /*00f0*/  LOP3.LUT R3, R3, 0xffffffc0, RZ, 0xc0, !PT ;  /* 0xffffffc003037812 */ /* 0x000fc800078ec0ff */
[----:B------:R-:W-:-:S05]  /*0100*/  IADD3 R3, R0, -R3, RZ ;  /* 0x8000000300037210 */ /* 0x000fca0007ffe0ff */
[----:B--2---:R-:W-:-:S06]  /*0110*/  IMAD.WIDE R4, R3, 0x4, R4 ;  /* 0x0000000403047825 */ /* 0x004fcc00078e0204 */
[----:B------:R-:W2:Y:S01]  /*0120*/  LDG.E.EL.128 R4, desc[UR4][R4.64] ;  /* 0x0000000404047981 */ /* 0x000ea2000c2e1d00 */
[----:B----4-:R-:W-:-:S04]  /*0130*/  IMAD.WIDE R12, R3, 0x4, R12 ;  /* 0x00000004030c7825 */ /* 0x010fc800078e020c */
[----:B-----5:R-:W-:Y:S02]  /*0140*/  IMAD.WIDE R22, R0, 0x4, R22 ;  /* 0x0000000400167825 */ /* 0x020fe400078e0216 */
[----:B------:R-:W3:Y:S02]  /*0150*/  LDG.E.EL.128 R12, desc[UR4][R12.64] ;  /* 0x000000040c0c7981 */ /* 0x000ee4000c2e1d00 */
[C---:B0-----:R-:W-:Y:S02]  /*0160*/  IMAD.WIDE R20, R3.reuse, 0x4, R20 ;  /* 0x0000000403147825 */ /* 0x041fe400078e0214 */
[----:B------:R-:W3:Y:S02]  /*0170*/  LDG.E.128 R16, desc[UR4][R22.64+0x800] ;  /* 0x0008000416107981 */ /* 0x000ee4000c1e1d00 */
[----:B-1----:R-:W-:-:S04]  /*0180*/  IMAD.WIDE R24, R3, 0x4, R24 ;  /* 0x0000000403187825 */ /* 0x002fc800078e0218 */
[----:B--2---:R-:W-:Y:S01]  /*0190*/  FADD R6, R6, 9.9999997473787516356e-06 ;  /* 0x3727c5ac06067421 */ /* 0x004fe20000000000 */
[----:B------:R-:W-:Y:S01]  /*01a0*/  FADD R2, R4, 9.9999997473787516356e-06 ;  /* 0x3727c5ac04027421 */ /* 0x000fe20000000000 */
[----:B------:R-:W-:-:S03]  /*01b0*/  FADD R8, R5, 9.9999997473787516356e-06 ;  /* 0x3727c5ac05087421 */ /* 0x000fc60000000000 */
[----:B------:R-:W0:Y:S08]  /*01c0*/  MUFU.SQRT R26, R2 ;  /* 0x00000002001a7308 */ /* 0x000e300000002000 */
[----:B------:R-:W1:Y:S01]  /*01d0*/  MUFU.SQRT R6, R6 ;  /* 0x0000000600067308 */ /* 0x000e620000002000 */
[----:B0-----:R-:W-:-:S07]  /*01e0*/  FSETP.GT.AND P0, PT, R26, 8.50705917302346158658e+37, PT ;  /* 0x7e8000001a00780b */ /* 0x001fce0003f04000 */
[----:B------:R0:W2:Y:S01]  /*01f0*/  MUFU.SQRT R27, R8 ;  /* 0x00000008001b7308 */ /* 0x0000a20000002000 */
[----:B------:R-:W-:Y:S02]  /*0200*/  FSETP.GEU.AND P3, PT, R26, 1.175494350822287508e-38, PT ;  /* 0x008000001a00780b */ /* 0x000fe40003f6e000 */
[C---:B-1----:R-:W-:Y:S02]  /*0210*/  FSETP.GT.AND P2, PT, R6.reuse, 8.50705917302346158658e+37, PT ;  /* 0x7e8000000600780b */ /* 0x042fe40003f44000 */
[----:B------:R-:W-:Y:S01]  /*0220*/  FSETP.GEU.AND P5, PT, R6, 1.175494350822287508e-38, PT ;  /* 0x008000000600780b */ /* 0x000fe20003fae000 */
[----:B------:R-:W-:Y:S01]  /*0230*/  HFMA2.MMA R2, -RZ, RZ, 1.625, 0 ;  /* 0x3e800000ff027435 */ /* 0x000fe200000001ff */
[----:B0-----:R-:W4:Y:S01]  /*0240*/  LDG.E.128 R8, desc[UR4][R22.64] ;  /* 0x0000000416087981 */ /* 0x001f22000c1e1d00 */
[----:B------:R-:W-:Y:S01]  /*0250*/  @P0 FMUL R26, R26, 0.25 ;  /* 0x3e8000001a1a0820 */ /* 0x000fe20000400000 */
[----:B--2---:R-:W-:-:S05]  /*0260*/  FSETP.GT.AND P1, PT, R27, 8.50705917302346158658e+37, PT ;  /* 0x7e8000001b00780b */ /* 0x004fca0003f24000 */
[----:B------:R-:W-:Y:S01]  /*0270*/  @!P3 FMUL R26, R26, 16777216 ;  /* 0x4b8000001a1ab820 */ /* 0x000fe20000400000 */
[C---:B------:R-:W-:Y:S01]  /*0280*/  FSETP.GEU.AND P4, PT, R27.reuse, 1.175494350822287508e-38, PT ;  /* 0x008000001b00780b */ /* 0x040fe20003f8e000 */
[----:B------:R-:W-:Y:S02]  /*0290*/  @P2 FMUL R6, R6, 0.25 ;  /* 0x3e80000006062820 */ /* 0x000fe40000400000 */
[----:B------:R0:W1:Y:S01]  /*02a0*/  MUFU.RCP R5, R26 ;  /* 0x0000001a00057308 */ /* 0x0000620000001000 */
[----:B------:R-:W2:Y:S01]  /*02b0*/  LDG.E.EL.128 R20, desc[UR4][R20.64] ;  /* 0x0000000414147981 */ /* 0x000ea2000c2e1d00 */
[----:B------:R-:W-:Y:S02]  /*02c0*/  @!P5 FMUL R6, R6, 16777216 ;  /* 0x4b8000000606d820 */ /* 0x000fe40000400000 */
[----:B------:R-:W-:-:S04]  /*02d0*/  @P1 FMUL R27, R27, 0.25 ;  /* 0x3e8000001b1b1820 */ /* 0x000fc80000400000 */
[----:B------:R-:W5:Y:S02]  /*02e0*/  MUFU.RCP R6, R6 ;  /* 0x0000000600067308 */ /* 0x000f640000001000 */
[----:B------:R-:W-:Y:S01]  /*02f0*/  @!P4 FMUL R27, R27, 16777216 ;  /* 0x4b8000001b1bc820 */ /* 0x000fe20000400000 */
[----:B0-----:R-:W-:-:S05]  /*0300*/  FSEL R26, R2, 1, P0 ;  /* 0x3f800000021a7808 */ /* 0x001fca0000000000 */
[----:B------:R0:W-:Y:S01]  /*0310*/  MUFU.RCP R4, R27 ;  /* 0x0000001b00047308 */ /* 0x0001e20000001000 */
[----:B------:R-:W-:Y:S01]  /*0320*/  @!P3 FMUL R26, R26, 16777216 ;  /* 0x4b8000001a1ab820 */ /* 0x000fe20000400000 */
[----:B0-----:R-:W-:-:S03]  /*0330*/  FSEL R27, R2, 1, P2 ;  /* 0x3f800000021b7808 */ /* 0x001fc60001000000 */
[----:B-1----:R-:W-:Y:S02]  /*0340*/  FMUL R3, R5, R26 ;  /* 0x0000001a05037220 */ /* 0x002fe40000400000 */
[----:B------:R-:W-:-:S04]  /*0350*/  @!P5 FMUL R27, R27, 16777216 ;  /* 0x4b8000001b1bd820 */ /* 0x000fc80000400000 */
[----:B-----5:R-:W-:Y:S02]  /*0360*/  FMUL R5, R6, R27 ;  /* 0x0000001b06057220 */ /* 0x020fe40000400000 */
[----:B------:R-:W2:Y:S01]  /*0370*/  LDG.E.EL.128 R24, desc[UR4][R24.64] ;  /* 0x0000000418187981 */ /* 0x000ea2000c2e1d00 */
[----:B------:R-:W-:-:S04]  /*0380*/  FADD R7, R7, 9.9999997473787516356e-06 ;  /* 0x3727c5ac07077421 */ /* 0x000fc80000000000 */
[----:B------:R0:W1:Y:S01]  /*0390*/  MUFU.SQRT R28, R7 ;  /* 0x00000007001c7308 */ /* 0x0000620000002000 */
[----:B------:R-:W-:Y:S01]  /*03a0*/  FSEL R29, R2, 1, P1 ;  /* 0x3f800000021d7808 */ /* 0x000fe20000800000 */
[----:B0-----:R-:W0:Y:S01]  /*03b0*/  LDC.64 R6, c[0x0][0x238] ;  /* 0x00008e00ff067b82 */ /* 0x001e220000000a00 */
[C---:B-1----:R-:W-:Y:S02]  /*03c0*/  FSETP.GT.AND P0, PT, R28.reuse, 8.50705917302346158658e+37, PT ;  /* 0x7e8000001c00780b */ /* 0x042fe40003f04000 */
[----:B------:R-:W-:-:S11]  /*03d0*/  FSETP.GEU.AND P1, PT, R28, 1.175494350822287508e-38, PT ;  /* 0x008000001c00780b */ /* 0x000fd60003f2e000 */
[----:B------:R-:W-:-:S04]  /*03e0*/  @P0 FMUL R28, R28, 0.25 ;  /* 0x3e8000001c1c0820 */ /* 0x000fc80000400000 */
[----:B------:R-:W-:Y:S01]  /*03f0*/  @!P1 FMUL R28, R28, 16777216 ;  /* 0x4b8000001c1c9820 */ /* 0x000fe20000400000 */
[----:B------:R-:W-:-:S05]  /*0400*/  @!P4 FMUL R29, R29, 16777216 ;  /* 0x4b8000001d1dc820 */ /* 0x000fca0000400000 */
[----:B------:R-:W1:Y:S01]  /*0410*/  MUFU.RCP R28, R28 ;  /* 0x0000001c001c7308 */ /* 0x000e620000001000 */
[----:B------:R-:W-:Y:S01]  /*0420*/  FMUL R4, R4, R29 ;  /* 0x0000001d04047220 */ /* 0x000fe20000400000 */
[----:B------:R-:W-:-:S05]  /*0430*/  FSEL R29, R2, 1, P0 ;  /* 0x3f800000021d7808 */ /* 0x000fca0000000000 */
[----:B------:R-:W-:Y:S01]  /*0440*/  @!P1 FMUL R29, R29, 16777216 ;  /* 0x4b8000001d1d9820 */ /* 0x000fe20000400000 */
[----:B---3--:R-:W-:Y:S01]  /*0450*/  FADD R19, R19, -R15 ;  /* 0x8000000f13137221 */ /* 0x008fe20000000000 */
[----:B------:R-:W-:Y:S01]  /*0460*/  FADD R16, R16, -R12 ;  /* 0x8000000c10107221 */ /* 0x000fe20000000000 */
[----:B------:R-:W-:Y:S01]  /*0470*/  FADD R18, R18, -R14 ;  /* 0x8000000e12127221 */ /* 0x000fe20000000000 */
[----:B-1----:R-:W-:Y:S01]  /*0480*/  FMUL R2, R28, R29 ;  /* 0x0000001d1c027220 */ /* 0x002fe20000400000 */
[----:B------:R-:W-:Y:S01]  /*0490*/  FADD R17, R17, -R13 ;  /* 0x8000000d11117221 */ /* 0x000fe20000000000 */
[----:B----4-:R-:W-:Y:S01]  /*04a0*/  FADD R11, R11, -R15 ;  /* 0x8000000f0b0b7221 */ /* 0x010fe20000000000 */
[----:B------:R-:W-:Y:S01]  /*04b0*/  FADD R8, R8, -R12 ;  /* 0x8000000c08087221 */ /* 0x000fe20000000000 */
[----:B------:R-:W-:Y:S02]  /*04c0*/  FADD R12, R10, -R14 ;  /* 0x8000000e0a0c7221 */ /* 0x000fe40000000000 */
[C---:B------:R-:W-:Y:S01]  /*04d0*/  FMUL R10, R2.reuse, R11 ;  /* 0x0000000b020a7220 */ /* 0x040fe20000400000 */
[----:B------:R-:W-:Y:S01]  /*04e0*/  FMUL R2, R2, R19 ;  /* 0x0000001302027220 */ /* 0x000fe20000400000 */
[----:B------:R-:W-:Y:S01]  /*04f0*/  FADD R9, R9, -R13 ;  /* 0x8000000d09097221 */ /* 0x000fe20000000000 */
[C---:B------:R-:W-:Y:S01]  /*0500*/  FMUL R11, R5.reuse, R12 ;  /* 0x0000000c050b7220 */ /* 0x040fe20000400000 */
[----:B------:R-:W-:Y:S01]  /*0510*/  FMUL R5, R5, R18 ;  /* 0x0000001205057220 */ /* 0x000fe20000400000 */
[C---:B------:R-:W-:Y:S01]  /*0520*/  FMUL R15, R3.reuse, R8 ;  /* 0x00000008030f7220 */ /* 0x040fe20000400000 */
[C---:B------:R-:W-:Y:S01]  /*0530*/  FMUL R8, R4.reuse, R17 ;  /* 0x0000001104087220 */ /* 0x040fe20000400000 */
[----:B------:R-:W-:Y:S01]  /*0540*/  FMUL R13, R3, R16 ;  /* 0x00000010030d7220 */ /* 0x000fe20000400000 */
[----:B------:R-:W-:Y:S01]  /*0550*/  FMUL R12, R4, R9 ;  /* 0x00000009040c7220 */ /* 0x000fe20000400000 */
[----:B--2---:R-:W-:Y:S01]  /*0560*/  FFMA R2, R23, R2, R27 ;  /* 0x0000000217027223 */ /* 0x004fe2000000001b */
[----:B------:R-:W-:Y:S01]  /*0570*/  FFMA R5, R22, R5, R26 ;  /* 0x0000000516057223 */ /* 0x000fe2000000001a */
[----:B------:R-:W-:Y:S01]  /*0580*/  FFMA R8, R21, R8, R25 ;  /* 0x0000000815087223 */ /* 0x000fe20000000019 */
[----:B------:R-:W-:Y:S01]  /*0590*/  FFMA R10, R23, R10, R27 ;  /* 0x0000000a170a7223 */ /* 0x000fe2000000001b */
[C-C-:B------:R-:W-:Y:S01]  /*05a0*/  FFMA R3, R20.reuse, R15, R24.reuse ;  /* 0x0000000f14037223 */ /* 0x140fe20000000018 */
[----:B------:R-:W-:Y:S01]  /*05b0*/  FFMA R4, R20, R13, R24 ;  /* 0x0000000d14047223 */ /* 0x000fe20000000018 */
[----:B------:R-:W-:Y:S01]  /*05c0*/  FFMA R9, R21, R12, R25 ;  /* 0x0000000c15097223 */ /* 0x000fe20000000019 */
[----:B------:R-:W-:Y:S01]  /*05d0*/  FFMA R22, R22, R11, R26 ;  /* 0x0000000b16167223 */ /* 0x000fe2000000001a */
[----:B------:R-:W-:Y:S01]  /*05e0*/  FSETP.GEU.AND P6, PT, R2, RZ, PT ;  /* 0x000000ff0200720b */ /* 0x000fe20003fce000 */
[----:B0-----:R-:W-:Y:S01]  /*05f0*/  IMAD.WIDE R12, R0, 0x4, R6 ;  /* 0x00000004000c7825 */ /* 0x001fe200078e0206 */
[----:B------:R-:W-:-:S02]  /*0600*/  FSETP.GEU.AND P5, PT, R5, RZ, PT ;  /* 0x000000ff0500720b */ /* 0x000fc40003fae000 */
[----:B------:R-:W-:Y:S02]  /*0610*/  FSETP.GEU.AND P4, PT, R8, RZ, PT ;  /* 0x000000ff0800720b */ /* 0x000fe40003f8e000 */
[----:B------:R-:W-:Y:S02]  /*0620*/  FSETP.GEU.AND P3, PT, R10, RZ, PT ;  /* 0x000000ff0a00720b */ /* 0x000fe40003f6e000 */
[----:B------:R-:W-:Y:S02]  /*0630*/  SEL R7, R2, RZ, P6 ;  /* 0x000000ff02077207 */ /* 0x000fe40003000000 */
[----:B------:R-:W-:Y:S02]  /*0640*/  FSETP.GEU.AND P0, PT, R4, RZ, PT ;  /* 0x000000ff0400720b */ /* 0x000fe40003f0e000 */
[----:B------:R-:W-:Y:S02]  /*0650*/  FSETP.GEU.AND P2, PT, R22, RZ, PT ;  /* 0x000000ff1600720b */ /* 0x000fe40003f4e000 */
[----:B------:R-:W-:-:S02]  /*0660*/  FSETP.GEU.AND P1, PT, R9, RZ, PT ;  /* 0x000000ff0900720b */ /* 0x000fc40003f2e000 */
[----:B------:R-:W-:Y:S02]  /*0670*/  FSETP.GEU.AND P6, PT, R3, RZ, PT ;  /* 0x000000ff0300720b */ /* 0x000fe40003fce000 */
[----:B------:R-:W-:Y:S02]  /*0680*/  SEL R6, R5, RZ, P5 ;  /* 0x000000ff05067207 */ /* 0x000fe40002800000 */
[----:B------:R-:W-:Y:S02]  /*0690*/  SEL R5, R8, RZ, P4 ;  /* 0x000000ff08057207 */ /* 0x000fe40002000000 */
[----:B------:R-:W-:Y:S02]  /*06a0*/  SEL R11, R10, RZ, P3 ;  /* 0x000000ff0a0b7207 */ /* 0x000fe40001800000 */
[----:B------:R-:W-:Y:S02]  /*06b0*/  SEL R10, R22, RZ, P2 ;  /* 0x000000ff160a7207 */ /* 0x000fe40001000000 */
[----:B------:R-:W-:-:S02]  /*06c0*/  SEL R9, R9, RZ, P1 ;  /* 0x000000ff09097207 */ /* 0x000fc40000800000 */
[----:B------:R-:W-:Y:S02]  /*06d0*/  SEL R8, R3, RZ, P6 ;  /* 0x000000ff03087207 */ /* 0x000fe40003000000 */
[----:B------:R-:W-:-:S03]  /*06e0*/  SEL R4, R4, RZ, P0 ;  /* 0x000000ff04047207 */ /* 0x000fc60000000000 */
[----:B------:R-:W-:Y:S04]  /*06f0*/  STG.E.128 desc[UR4][R12.64], R8 ;  /* 0x000000080c007986 */ /* 0x000fe8000c101d04 */
[----:B------:R-:W-:Y:S01]  /*0700*/  STG.E.128 desc[UR4][R12.64+0x800], R4 ;  /* 0x000800040c007986 */ /* 0x000fe2000c101d04 */
[----:B------:R-:W-:Y:S05]  /*0710*/  EXIT ;  /* 0x000000000000794d */ /* 0x000fea0003800000 */
.L_x_0:
[----:B------:R-:W-:-:S00]  /*0720*/  BRA `(.L_x_0) ;  /* 0xfffffffc00fc7947 */ /* 0x000fc0000383ffff */
[----:B------:R-:W-:-:S00]  /*0730*/  NOP ;  /* 0x0000000000007918 */ /* 0x000fc00000000000 */
        /* <DEDUP_REMOVED lines=12> */
.L_x_1:


//--------------------- .nv.global.init           --------------------------
	.section	.nv.global.init,"aw",@progbits
.nv.global.init:
	.type		_$_str,@object
	.size		_$_str,(_$_str_$_2 - _$_str)
_$_str:
        /*0000*/ 	.byte	0x5f, 0x5f, 0x43, 0x55, 0x44, 0x41, 0x5f, 0x46, 0x54, 0x5a, 0x00
	.type		_$_str_$_2,@object
	.size		_$_str_$_2,(.L_1 - _$_str_$_2)
_$_str_$_2:
        /*000b*/ 	.byte	0x5f, 0x5f, 0x43, 0x55, 0x44, 0x41, 0x5f, 0x50, 0x52, 0x45, 0x43, 0x5f, 0x53, 0x51, 0x52, 0x54
        /*001b*/ 	.byte	0x00
.L_1:


//--------------------- .nv.constant0.triton_poi_fused__native_batch_norm_legit_no_training_relu_23 --------------------------
	.section	.nv.constant0.triton_poi_fused__native_batch_norm_legit_no_training_relu_23,"a",@progbits
	.sectionflags	@""
	.align	4
.nv.constant0.triton_poi_fused__native_batch_norm_legit_no_training_relu_23:
	.zero		580
